	.headerflags	@"EF_CUDA_TEXMODE_UNIFIED EF_CUDA_64BIT_ADDRESS EF_CUDA_ACCELERATORS EF_CUDA_SM90 EF_CUDA_VIRTUAL_SM(EF_CUDA_SM90)"
	.elftype	@"ET_EXEC"


//--------------------- .nv.info                  --------------------------
	.section	.nv.info,"",@"SHT_CUDA_INFO"
	.align	4


	//----- nvinfo : EIATTR_REGCOUNT
	.align		4
        /*0000*/ 	.byte	0x04, 0x2f
        /*0002*/ 	.short	(.L_1 - .L_0)
	.align		4
.L_0:
        /*0004*/ 	.word	index@(triton_poi_fused_convolution_12)
        /*0008*/ 	.word	0x0000000c


	//----- nvinfo : EIATTR_MIN_STACK_SIZE
	.align		4
.L_1:
        /*000c*/ 	.byte	0x04, 0x12
        /*000e*/ 	.short	(.L_3 - .L_2)
	.align		4
.L_2:
        /*0010*/ 	.word	index@(triton_poi_fused_convolution_12)
        /*0014*/ 	.word	0x00000000


	//----- nvinfo : EIATTR_FRAME_SIZE
	.align		4
.L_3:
        /*0018*/ 	.byte	0x04, 0x11
        /*001a*/ 	.short	(.L_5 - .L_4)
	.align		4
.L_4:
        /*001c*/ 	.word	index@(triton_poi_fused_convolution_12)
        /*0020*/ 	.word	0x00000000


	//----- nvinfo : EIATTR_MIN_STACK_SIZE
	.align		4
.L_5:
        /*0024*/ 	.byte	0x04, 0x12
        /*0026*/ 	.short	(.L_7 - .L_6)
	.align		4
.L_6:
        /*0028*/ 	.word	index@(triton_poi_fused_convolution_12)
        /*002c*/ 	.word	0x00000000
.L_7:


//--------------------- .nv.info.triton_poi_fused_convolution_12 --------------------------
	.section	.nv.info.triton_poi_fused_convolution_12,"",@"SHT_CUDA_INFO"
	.sectionflags	@""
	.align	4


	//----- nvinfo : EIATTR_CUDA_API_VERSION
	.align		4
        /*0000*/ 	.byte	0x04, 0x37
        /*0002*/ 	.short	(.L_9 - .L_8)
.L_8:
        /*0004*/ 	.word	0x0000007c


	//----- nvinfo : EIATTR_KPARAM_INFO
	.align		4
.L_9:
        /*0008*/ 	.byte	0x04, 0x17
        /*000a*/ 	.short	(.L_11 - .L_10)
.L_10:
        /*000c*/ 	.word	0x00000000
        /*0010*/ 	.short	0x0002
        /*0012*/ 	.short	0x0010
        /*0014*/ 	.byte	0x00, 0xf0, 0x11, 0x00


	//----- nvinfo : EIATTR_KPARAM_INFO
	.align		4
.L_11:
        /*0018*/ 	.byte	0x04, 0x17
        /*001a*/ 	.short	(.L_13 - .L_12)
.L_12:
        /*001c*/ 	.word	0x00000000
        /*0020*/ 	.short	0x0001
        /*0022*/ 	.short	0x0008
        /*0024*/ 	.byte	0x00, 0xf4, 0x21, 0x00


	//----- nvinfo : EIATTR_KPARAM_INFO
	.align		4
.L_13:
        /*0028*/ 	.byte	0x04, 0x17
        /*002a*/ 	.short	(.L_15 - .L_14)
.L_14:
        /*002c*/ 	.word	0x00000000
        /*0030*/ 	.short	0x0000
        /*0032*/ 	.short	0x0000
        /*0034*/ 	.byte	0x00, 0xf4, 0x21, 0x00


	//----- nvinfo : EIATTR_SPARSE_MMA_MASK
	.align		4
.L_15:
        /*0038*/ 	.byte	0x03, 0x50
        /*003a*/ 	.short	0x0000


	//----- nvinfo : EIATTR_MAXREG_COUNT
	.align		4
        /*003c*/ 	.byte	0x03, 0x1b
        /*003e*/ 	.short	0x00ff


	//----- nvinfo : EIATTR_EXIT_INSTR_OFFSETS
	.align		4
        /*0040*/ 	.byte	0x04, 0x1c
        /*0042*/ 	.short	(.L_17 - .L_16)


	//   ....[0]....
.L_16:
        /*0044*/ 	.word	0x00000160


	//----- nvinfo : EIATTR_REQNTID
	.align		4
.L_17:
        /*0048*/ 	.byte	0x04, 0x10
        /*004a*/ 	.short	(.L_19 - .L_18)
.L_18:
        /*004c*/ 	.word	0x00000080
        /*0050*/ 	.word	0x00000001
        /*0054*/ 	.word	0x00000001


	//----- nvinfo : EIATTR_CBANK_PARAM_SIZE
	.align		4
.L_19:
        /*0058*/ 	.byte	0x03, 0x19
        /*005a*/ 	.short	0x0014


	//----- nvinfo : EIATTR_PARAM_CBANK
	.align		4
        /*005c*/ 	.byte	0x04, 0x0a
        /*005e*/ 	.short	(.L_21 - .L_20)
	.align		4
.L_20:
        /*0060*/ 	.word	index@(.nv.constant0.triton_poi_fused_convolution_12)
        /*0064*/ 	.short	0x0210
        /*0066*/ 	.short	0x0014


	//----- nvinfo : EIATTR_SW_WAR
	.align		4
.L_21:
        /*0068*/ 	.byte	0x04, 0x36
        /*006a*/ 	.short	(.L_23 - .L_22)
.L_22:
        /*006c*/ 	.word	0x00000008
.L_23:


//--------------------- .nv.callgraph             --------------------------
	.section	.nv.callgraph,"",@"SHT_CUDA_CALLGRAPH"
	.align	4
	.sectionentsize	8
	.align		4
        /*0000*/ 	.word	0x00000000
	.align		4
        /*0004*/ 	.word	0xffffffff
	.align		4
        /*0008*/ 	.word	0x00000000
	.align		4
        /*000c*/ 	.word	0xfffffffe
	.align		4
        /*0010*/ 	.word	0x00000000
	.align		4
        /*0014*/ 	.word	0xfffffffd
	.align		4
        /*0018*/ 	.word	0x00000000
	.align		4
        /*001c*/ 	.word	0xfffffffc


//--------------------- .text.triton_poi_fused_convolution_12 --------------------------
	.section	.text.triton_poi_fused_convolution_12,"ax",@progbits
	.align	128
        .global         triton_poi_fused_convolution_12
        .type           triton_poi_fused_convolution_12,@function
        .size           triton_poi_fused_convolution_12,(.L_x_1 - triton_poi_fused_convolution_12)
        .other          triton_poi_fused_convolution_12,@"STO_CUDA_ENTRY STV_DEFAULT"
triton_poi_fused_convolution_12:
.text.triton_poi_fused_convolution_12:
[----:B------:R-:W-:Y:S01]  /*0000*/  LDC R1, c[0x0][0x28] ;  /* 0x00000a00ff017b82 */ /* 0x000fe20000000800 */
[----:B------:R-:W1:Y:S07]  /*0010*/  S2R R0, SR_TID.X ;  /* 0x0000000000007919 */ /* 0x000e6e0000002100 */
[----:B------:R-:W2:Y:S01]  /*0020*/  LDC.64 R4, c[0x0][0x218] ;  /* 0x00008600ff047b82 */ /* 0x000ea20000000a00 */
[----:B------:R-:W-:Y:S01]  /*0030*/  ULDC.64 UR4, c[0x0][0x208] ;  /* 0x0000820000047ab9 */ /* 0x000fe20000000a00 */
[----:B------:R-:W3:Y:S01]  /*0040*/  S2R R7, SR_CTAID.X ;  /* 0x0000000000077919 */ /* 0x000ee20000002500 */
[----:B-1----:R-:W-:-:S02]  /*0050*/  LOP3.LUT R0, R0, 0x7f, RZ, 0xc0, !PT ;  /* 0x0000007f00007812 */ /* 0x002fc400078ec0ff */
[----:B---3--:R-:W-:-:S03]  /*0060*/  SHF.R.S32.HI R2, RZ, 0x18, R7 ;  /* 0x00000018ff027819 */ /* 0x008fc60000011407 */
[----:B------:R-:W-:Y:S01]  /*0070*/  IMAD R7, R7, 0x80, R0 ;  /* 0x0000008007077824 */ /* 0x000fe200078e0200 */
[----:B------:R-:W-:Y:S02]  /*0080*/  SGXT R0, R2, 0x1 ;  /* 0x000000010200781a */ /* 0x000fe40000000200 */
[----:B------:R-:W1:Y:S02]  /*0090*/  LDC.64 R2, c[0x0][0x210] ;  /* 0x00008400ff027b82 */ /* 0x000e640000000a00 */
[----:B------:R-:W-:-:S04]  /*00a0*/  LEA.HI R0, R0, R7, RZ, 0x4 ;  /* 0x0000000700007211 */ /* 0x000fc800078f20ff */
[--C-:B------:R-:W-:Y:S02]  /*00b0*/  SHF.R.S32.HI R6, RZ, 0x4, R0.reuse ;  /* 0x00000004ff067819 */ /* 0x100fe40000011400 */
[----:B------:R-:W-:-:S04]  /*00c0*/  SHF.R.S32.HI R9, RZ, 0x1f, R0 ;  /* 0x0000001fff097819 */ /* 0x000fc80000011400 */
[----:B------:R-:W-:-:S04]  /*00d0*/  LEA.HI R9, R9, R6, RZ, 0x8 ;  /* 0x0000000609097211 */ /* 0x000fc800078f40ff */
[----:B------:R-:W-:-:S05]  /*00e0*/  LOP3.LUT R9, R9, 0xffffff00, RZ, 0xc0, !PT ;  /* 0xffffff0009097812 */ /* 0x000fca00078ec0ff */
[----:B------:R-:W-:Y:S02]  /*00f0*/  IMAD.IADD R9, R6, 0x1, -R9 ;  /* 0x0000000106097824 */ /* 0x000fe400078e0a09 */
[----:B-1----:R-:W-:-:S04]  /*0100*/  IMAD.WIDE R2, R7, 0x4, R2 ;  /* 0x0000000407027825 */ /* 0x002fc800078e0202 */
[----:B--2---:R-:W-:Y:S01]  /*0110*/  IMAD.WIDE R4, R9, 0x4, R4 ;  /* 0x0000000409047825 */ /* 0x004fe200078e0204 */
[----:B------:R-:W2:Y:S05]  /*0120*/  LDG.E R0, desc[UR4][R2.64] ;  /* 0x0000000402007981 */ /* 0x000eaa000c1e1900 */
[----:B------:R-:W2:Y:S02]  /*0130*/  LDG.E.EL R5, desc[UR4][R4.64] ;  /* 0x0000000404057981 */ /* 0x000ea4000c2e1900 */
[----:B--2---:R-:W-:-:S05]  /*0140*/  FADD R7, R0, R5 ;  /* 0x0000000500077221 */ /* 0x004fca0000000000 */
[----:B------:R-:W-:Y:S01]  /*0150*/  STG.E desc[UR4][R2.64], R7 ;  /* 0x0000000702007986 */ /* 0x000fe2000c101904 */
[----:B------:R-:W-:Y:S05]  /*0160*/  EXIT ;  /* 0x000000000000794d */ /* 0x000fea0003800000 */
.L_x_0:
[----:B------:R-:W-:-:S00]  /*0170*/  BRA `(.L_x_0) ;  /* 0xfffffffc00fc7947 */ /* 0x000fc0000383ffff */
[----:B------:R-:W-:-:S00]  /*0180*/  NOP ;  /* 0x0000000000007918 */ /* 0x000fc00000000000 */
[----:B------:R-:W-:-:S00]  /*0190*/  NOP ;  /* 0x0000000000007918 */ /* 0x000fc00000000000 */
[----:B------:R-:W-:-:S00]  /*01a0*/  NOP ;  /* 0x0000000000007918 */ /* 0x000fc00000000000 */
[----:B------:R-:W-:-:S00]  /*01b0*/  NOP ;  /* 0x0000000000007918 */ /* 0x000fc00000000000 */
[----:B------:R-:W-:-:S00]  /*01c0*/  NOP ;  /* 0x0000000000007918 */ /* 0x000fc00000000000 */
[----:B------:R-:W-:-:S00]  /*01d0*/  NOP ;  /* 0x0000000000007918 */ /* 0x000fc00000000000 */
[----:B------:R-:W-:-:S00]  /*01e0*/  NOP ;  /* 0x0000000000007918 */ /* 0x000fc00000000000 */
[----:B------:R-:W-:-:S00]  /*01f0*/  NOP ;  /* 0x0000000000007918 */ /* 0x000fc00000000000 */
.L_x_1:


//--------------------- .nv.constant0.triton_poi_fused_convolution_12 --------------------------
	.section	.nv.constant0.triton_poi_fused_convolution_12,"a",@progbits
	.sectionflags	@""
	.align	4
.nv.constant0.triton_poi_fused_convolution_12:
	.zero		548
